	.headerflags	@"EF_CUDA_TEXMODE_UNIFIED EF_CUDA_64BIT_ADDRESS EF_CUDA_ACCELERATORS EF_CUDA_SM90 EF_CUDA_VIRTUAL_SM(EF_CUDA_SM90)"
	.elftype	@"ET_EXEC"


//--------------------- .nv.info                  --------------------------
	.section	.nv.info,"",@"SHT_CUDA_INFO"
	.align	4


	//----- nvinfo : EIATTR_REGCOUNT
	.align		4
        /*0000*/ 	.byte	0x04, 0x2f
        /*0002*/ 	.short	(.L_3 - .L_2)
	.align		4
.L_2:
        /*0004*/ 	.word	index@(triton_poi_fused__native_batch_norm_legit_no_training_29)
        /*0008*/ 	.word	0x00000010


	//----- nvinfo : EIATTR_MIN_STACK_SIZE
	.align		4
.L_3:
        /*000c*/ 	.byte	0x04, 0x12
        /*000e*/ 	.short	(.L_5 - .L_4)
	.align		4
.L_4:
        /*0010*/ 	.word	index@(triton_poi_fused__native_batch_norm_legit_no_training_29)
        /*0014*/ 	.word	0x00000000


	//----- nvinfo : EIATTR_FRAME_SIZE
	.align		4
.L_5:
        /*0018*/ 	.byte	0x04, 0x11
        /*001a*/ 	.short	(.L_7 - .L_6)
	.align		4
.L_6:
        /*001c*/ 	.word	index@(triton_poi_fused__native_batch_norm_legit_no_training_29)
        /*0020*/ 	.word	0x00000000


	//----- nvinfo : EIATTR_MIN_STACK_SIZE
	.align		4
.L_7:
        /*0024*/ 	.byte	0x04, 0x12
        /*0026*/ 	.short	(.L_9 - .L_8)
	.align		4
.L_8:
        /*0028*/ 	.word	index@(triton_poi_fused__native_batch_norm_legit_no_training_29)
        /*002c*/ 	.word	0x00000000
.L_9:


//--------------------- .nv.info.triton_poi_fused__native_batch_norm_legit_no_training_29 --------------------------
	.section	.nv.info.triton_poi_fused__native_batch_norm_legit_no_training_29,"",@"SHT_CUDA_INFO"
	.sectionflags	@""
	.align	4


	//----- nvinfo : EIATTR_CUDA_API_VERSION
	.align		4
        /*0000*/ 	.byte	0x04, 0x37
        /*0002*/ 	.short	(.L_11 - .L_10)
.L_10:
        /*0004*/ 	.word	0x0000007c


	//----- nvinfo : EIATTR_KPARAM_INFO
	.align		4
.L_11:
        /*0008*/ 	.byte	0x04, 0x17
        /*000a*/ 	.short	(.L_13 - .L_12)
.L_12:
        /*000c*/ 	.word	0x00000000
        /*0010*/ 	.short	0x0006
        /*0012*/ 	.short	0x0030
        /*0014*/ 	.byte	0x00, 0xf0, 0x11, 0x00


	//----- nvinfo : EIATTR_KPARAM_INFO
	.align		4
.L_13:
        /*0018*/ 	.byte	0x04, 0x17
        /*001a*/ 	.short	(.L_15 - .L_14)
.L_14:
        /*001c*/ 	.word	0x00000000
        /*0020*/ 	.short	0x0005
        /*0022*/ 	.short	0x0028
        /*0024*/ 	.byte	0x00, 0xf4, 0x21, 0x00


	//----- nvinfo : EIATTR_KPARAM_INFO
	.align		4
.L_15:
        /*0028*/ 	.byte	0x04, 0x17
        /*002a*/ 	.short	(.L_17 - .L_16)
.L_16:
        /*002c*/ 	.word	0x00000000
        /*0030*/ 	.short	0x0004
        /*0032*/ 	.short	0x0020
        /*0034*/ 	.byte	0x00, 0xf4, 0x21, 0x00


	//----- nvinfo : EIATTR_KPARAM_INFO
	.align		4
.L_17:
        /*0038*/ 	.byte	0x04, 0x17
        /*003a*/ 	.short	(.L_19 - .L_18)
.L_18:
        /*003c*/ 	.word	0x00000000
        /*0040*/ 	.short	0x0003
        /*0042*/ 	.short	0x0018
        /*0044*/ 	.byte	0x00, 0xf4, 0x21, 0x00


	//----- nvinfo : EIATTR_KPARAM_INFO
	.align		4
.L_19:
        /*0048*/ 	.byte	0x04, 0x17
        /*004a*/ 	.short	(.L_21 - .L_20)
.L_20:
        /*004c*/ 	.word	0x00000000
        /*0050*/ 	.short	0x0002
        /*0052*/ 	.short	0x0010
        /*0054*/ 	.byte	0x00, 0xf4, 0x21, 0x00


	//----- nvinfo : EIATTR_KPARAM_INFO
	.align		4
.L_21:
        /*0058*/ 	.byte	0x04, 0x17
        /*005a*/ 	.short	(.L_23 - .L_22)
.L_22:
        /*005c*/ 	.word	0x00000000
        /*0060*/ 	.short	0x0001
        /*0062*/ 	.short	0x0008
        /*0064*/ 	.byte	0x00, 0xf4, 0x21, 0x00


	//----- nvinfo : EIATTR_KPARAM_INFO
	.align		4
.L_23:
        /*0068*/ 	.byte	0x04, 0x17
        /*006a*/ 	.short	(.L_25 - .L_24)
.L_24:
        /*006c*/ 	.word	0x00000000
        /*0070*/ 	.short	0x0000
        /*0072*/ 	.short	0x0000
        /*0074*/ 	.byte	0x00, 0xf4, 0x21, 0x00


	//----- nvinfo : EIATTR_SPARSE_MMA_MASK
	.align		4
.L_25:
        /*0078*/ 	.byte	0x03, 0x50
        /*007a*/ 	.short	0x0000


	//----- nvinfo : EIATTR_MAXREG_COUNT
	.align		4
        /*007c*/ 	.byte	0x03, 0x1b
        /*007e*/ 	.short	0x00ff


	//----- nvinfo : EIATTR_EXIT_INSTR_OFFSETS
	.align		4
        /*0080*/ 	.byte	0x04, 0x1c
        /*0082*/ 	.short	(.L_27 - .L_26)


	//   ....[0]....
.L_26:
        /*0084*/ 	.word	0x000002b0


	//----- nvinfo : EIATTR_REQNTID
	.align		4
.L_27:
        /*0088*/ 	.byte	0x04, 0x10
        /*008a*/ 	.short	(.L_29 - .L_28)
.L_28:
        /*008c*/ 	.word	0x00000080
        /*0090*/ 	.word	0x00000001
        /*0094*/ 	.word	0x00000001


	//----- nvinfo : EIATTR_CBANK_PARAM_SIZE
	.align		4
.L_29:
        /*0098*/ 	.byte	0x03, 0x19
        /*009a*/ 	.short	0x0034


	//----- nvinfo : EIATTR_PARAM_CBANK
	.align		4
        /*009c*/ 	.byte	0x04, 0x0a
        /*009e*/ 	.short	(.L_31 - .L_30)
	.align		4
.L_30:
        /*00a0*/ 	.word	index@(.nv.constant0.triton_poi_fused__native_batch_norm_legit_no_training_29)
        /*00a4*/ 	.short	0x0210
        /*00a6*/ 	.short	0x0034


	//----- nvinfo : EIATTR_SW_WAR
	.align		4
.L_31:
        /*00a8*/ 	.byte	0x04, 0x36
        /*00aa*/ 	.short	(.L_33 - .L_32)
.L_32:
        /*00ac*/ 	.word	0x00000008
.L_33:


//--------------------- .nv.callgraph             --------------------------
	.section	.nv.callgraph,"",@"SHT_CUDA_CALLGRAPH"
	.align	4
	.sectionentsize	8
	.align		4
        /*0000*/ 	.word	0x00000000
	.align		4
        /*0004*/ 	.word	0xffffffff
	.align		4
        /*0008*/ 	.word	0x00000000
	.align		4
        /*000c*/ 	.word	0xfffffffe
	.align		4
        /*0010*/ 	.word	0x00000000
	.align		4
        /*0014*/ 	.word	0xfffffffd
	.align		4
        /*0018*/ 	.word	0x00000000
	.align		4
        /*001c*/ 	.word	0xfffffffc


//--------------------- .nv.constant4             --------------------------
	.section	.nv.constant4,"a",@progbits
	.align	8
	.align		8
.nv.constant4:
        /*0000*/ 	.dword	_$_str
	.align		8
        /*0008*/ 	.dword	_$_str_$_2


//--------------------- .text.triton_poi_fused__native_batch_norm_legit_no_training_29 --------------------------
	.section	.text.triton_poi_fused__native_batch_norm_legit_no_training_29,"ax",@progbits
	.align	128
        .global         triton_poi_fused__native_batch_norm_legit_no_training_29
        .type           triton_poi_fused__native_batch_norm_legit_no_training_29,@function
        .size           triton_poi_fused__native_batch_norm_legit_no_training_29,(.L_x_1 - triton_poi_fused__native_batch_norm_legit_no_training_29)
        .other          triton_poi_fused__native_batch_norm_legit_no_training_29,@"STO_CUDA_ENTRY STV_DEFAULT"
triton_poi_fused__native_batch_norm_legit_no_training_29:
.text.triton_poi_fused__native_batch_norm_legit_no_training_29:
[----:B------:R-:W-:Y:S01]  /*0000*/  LDC R1, c[0x0][0x28] ;  /* 0x00000a00ff017b82 */ /* 0x000fe20000000800 */
[----:B------:R-:W1:Y:S07]  /*0010*/  S2R R0, SR_TID.X ;  /* 0x0000000000007919 */ /* 0x000e6e0000002100 */
[----:B------:R-:W2:Y:S01]  /*0020*/  LDC.64 R6, c[0x0][0x220] ;  /* 0x00008800ff067b82 */ /* 0x000ea20000000a00 */
[----:B------:R-:W-:Y:S01]  /*0030*/  ULDC.64 UR4, c[0x0][0x208] ;  /* 0x0000820000047ab9 */ /* 0x000fe20000000a00 */
[----:B------:R-:W3:Y:S06]  /*0040*/  S2R R3, SR_CTAID.X ;  /* 0x0000000000037919 */ /* 0x000eec0000002500 */
[----:B------:R-:W4:Y:S08]  /*0050*/  LDC.64 R4, c[0x0][0x218] ;  /* 0x00008600ff047b82 */ /* 0x000f300000000a00 */
[----:B------:R-:W5:Y:S08]  /*0060*/  LDC.64 R8, c[0x0][0x228] ;  /* 0x00008a00ff087b82 */ /* 0x000f700000000a00 */
[----:B------:R-:W5:Y:S01]  /*0070*/  LDC.64 R10, c[0x0][0x230] ;  /* 0x00008c00ff0a7b82 */ /* 0x000f620000000a00 */
[----:B-1----:R-:W-:-:S02]  /*0080*/  LOP3.LUT R0, R0, 0x7f, RZ, 0xc0, !PT ;  /* 0x0000007f00007812 */ /* 0x002fc400078ec0ff */
[----:B---3--:R-:W-:Y:S02]  /*0090*/  SHF.R.S32.HI R2, RZ, 0x18, R3 ;  /* 0x00000018ff027819 */ /* 0x008fe40000011403 */
[----:B------:R-:W-:Y:S02]  /*00a0*/  LEA R0, R3, R0, 0x7 ;  /* 0x0000000003007211 */ /* 0x000fe400078e38ff */
[----:B------:R-:W-:-:S04]  /*00b0*/  SGXT R3, R2, 0x1 ;  /* 0x000000010203781a */ /* 0x000fc80000000200 */
[----:B------:R-:W-:-:S04]  /*00c0*/  LEA.HI R3, R3, R0, RZ, 0x8 ;  /* 0x0000000003037211 */ /* 0x000fc800078f40ff */
[----:B------:R-:W-:-:S04]  /*00d0*/  LOP3.LUT R3, R3, 0xffffff00, RZ, 0xc0, !PT ;  /* 0xffffff0003037812 */ /* 0x000fc800078ec0ff */
[----:B------:R-:W-:Y:S02]  /*00e0*/  IADD3 R13, R0, -R3, RZ ;  /* 0x80000003000d7210 */ /* 0x000fe40007ffe0ff */
[----:B------:R-:W1:Y:S03]  /*00f0*/  LDC.64 R2, c[0x0][0x210] ;  /* 0x00008400ff027b82 */ /* 0x000e660000000a00 */
[----:B--2---:R-:W-:-:S06]  /*0100*/  IMAD.WIDE R6, R13, 0x4, R6 ;  /* 0x000000040d067825 */ /* 0x004fcc00078e0206 */
[----:B------:R-:W2:Y:S01]  /*0110*/  LDG.E.EL R6, desc[UR4][R6.64] ;  /* 0x0000000406067981 */ /* 0x000ea2000c2e1900 */
[----:B----4-:R-:W-:-:S04]  /*0120*/  IMAD.WIDE R4, R13, 0x4, R4 ;  /* 0x000000040d047825 */ /* 0x010fc800078e0204 */
[C---:B-----5:R-:W-:Y:S02]  /*0130*/  IMAD.WIDE R8, R13.reuse, 0x4, R8 ;  /* 0x000000040d087825 */ /* 0x060fe400078e0208 */
[----:B------:R3:W4:Y:S02]  /*0140*/  LDG.E.EL R5, desc[UR4][R4.64] ;  /* 0x0000000404057981 */ /* 0x000724000c2e1900 */
[----:B0-----:R-:W-:Y:S02]  /*0150*/  IMAD.WIDE R10, R13, 0x4, R10 ;  /* 0x000000040d0a7825 */ /* 0x001fe400078e020a */
[----:B------:R-:W5:Y:S02]  /*0160*/  LDG.E.EL R8, desc[UR4][R8.64] ;  /* 0x0000000408087981 */ /* 0x000f64000c2e1900 */
[C---:B-1----:R-:W-:Y:S02]  /*0170*/  IMAD.WIDE R2, R0.reuse, 0x4, R2 ;  /* 0x0000000400027825 */ /* 0x042fe400078e0202 */
[----:B------:R-:W5:Y:S04]  /*0180*/  LDG.E.EL R11, desc[UR4][R10.64] ;  /* 0x000000040a0b7981 */ /* 0x000f68000c2e1900 */
[----:B------:R0:W4:Y:S01]  /*0190*/  LDG.E R12, desc[UR4][R2.64] ;  /* 0x00000004020c7981 */ /* 0x000122000c1e1900 */
[----:B---3--:R-:W-:Y:S01]  /*01a0*/  HFMA2.MMA R4, -RZ, RZ, 1.625, 0 ;  /* 0x3e800000ff047435 */ /* 0x008fe200000001ff */
[----:B0-----:R-:W0:Y:S02]  /*01b0*/  LDC.64 R2, c[0x0][0x238] ;  /* 0x00008e00ff027b82 */ /* 0x001e240000000a00 */
[----:B0-----:R-:W-:-:S04]  /*01c0*/  IMAD.WIDE R2, R0, 0x4, R2 ;  /* 0x0000000400027825 */ /* 0x001fc800078e0202 */
[----:B--2---:R-:W-:-:S04]  /*01d0*/  FADD R6, R6, 0.0010000000474974513054 ;  /* 0x3a83126f06067421 */ /* 0x004fc80000000000 */
[----:B------:R-:W0:Y:S02]  /*01e0*/  MUFU.SQRT R7, R6 ;  /* 0x0000000600077308 */ /* 0x000e240000002000 */
[C---:B0-----:R-:W-:Y:S02]  /*01f0*/  FSETP.GT.AND P0, PT, R7.reuse, 8.50705917302346158658e+37, PT ;  /* 0x7e8000000700780b */ /* 0x041fe40003f04000 */
[----:B------:R-:W-:-:S11]  /*0200*/  FSETP.GEU.AND P1, PT, R7, 1.175494350822287508e-38, PT ;  /* 0x008000000700780b */ /* 0x000fd60003f2e000 */
[----:B------:R-:W-:-:S04]  /*0210*/  @P0 FMUL R7, R7, 0.25 ;  /* 0x3e80000007070820 */ /* 0x000fc80000400000 */
[----:B------:R-:W-:-:S06]  /*0220*/  @!P1 FMUL R7, R7, 16777216 ;  /* 0x4b80000007079820 */ /* 0x000fcc0000400000 */
[----:B------:R-:W0:Y:S01]  /*0230*/  MUFU.RCP R7, R7 ;  /* 0x0000000700077308 */ /* 0x000e220000001000 */
[----:B------:R-:W-:Y:S01]  /*0240*/  FSEL R4, R4, 1, P0 ;  /* 0x3f80000004047808 */ /* 0x000fe20000000000 */
[----:B----4-:R-:W-:-:S04]  /*0250*/  FADD R5, R12, -R5 ;  /* 0x800000050c057221 */ /* 0x010fc80000000000 */
[----:B------:R-:W-:-:S04]  /*0260*/  @!P1 FMUL R4, R4, 16777216 ;  /* 0x4b80000004049820 */ /* 0x000fc80000400000 */
[----:B0-----:R-:W-:-:S04]  /*0270*/  FMUL R4, R7, R4 ;  /* 0x0000000407047220 */ /* 0x001fc80000400000 */
[----:B------:R-:W-:-:S04]  /*0280*/  FMUL R4, R5, R4 ;  /* 0x0000000405047220 */ /* 0x000fc80000400000 */
[----:B-----5:R-:W-:-:S05]  /*0290*/  FFMA R11, R8, R4, R11 ;  /* 0x00000004080b7223 */ /* 0x020fca000000000b */
[----:B------:R-:W-:Y:S01]  /*02a0*/  STG.E desc[UR4][R2.64], R11 ;  /* 0x0000000b02007986 */ /* 0x000fe2000c101904 */
[----:B------:R-:W-:Y:S05]  /*02b0*/  EXIT ;  /* 0x000000000000794d */ /* 0x000fea0003800000 */
.L_x_0:
[----:B------:R-:W-:-:S00]  /*02c0*/  BRA `(.L_x_0) ;  /* 0xfffffffc00fc7947 */ /* 0x000fc0000383ffff */
[----:B------:R-:W-:-:S00]  /*02d0*/  NOP ;  /* 0x0000000000007918 */ /* 0x000fc00000000000 */
        /* <DEDUP_REMOVED lines=10> */
.L_x_1:


//--------------------- .nv.global.init           --------------------------
	.section	.nv.global.init,"aw",@progbits
.nv.global.init:
	.type		_$_str,@object
	.size		_$_str,(_$_str_$_2 - _$_str)
_$_str:
        /*0000*/ 	.byte	0x5f, 0x5f, 0x43, 0x55, 0x44, 0x41, 0x5f, 0x46, 0x54, 0x5a, 0x00
	.type		_$_str_$_2,@object
	.size		_$_str_$_2,(.L_1 - _$_str_$_2)
_$_str_$_2:
        /*000b*/ 	.byte	0x5f, 0x5f, 0x43, 0x55, 0x44, 0x41, 0x5f, 0x50, 0x52, 0x45, 0x43, 0x5f, 0x53, 0x51, 0x52, 0x54
        /*001b*/ 	.byte	0x00
.L_1:


//--------------------- .nv.constant0.triton_poi_fused__native_batch_norm_legit_no_training_29 --------------------------
	.section	.nv.constant0.triton_poi_fused__native_batch_norm_legit_no_training_29,"a",@progbits
	.sectionflags	@""
	.align	4
.nv.constant0.triton_poi_fused__native_batch_norm_legit_no_training_29:
	.zero		580
